//
// Generated by NVIDIA NVVM Compiler
//
// Compiler Build ID: CL-36424714
// Cuda compilation tools, release 13.0, V13.0.88
// Based on NVVM 20.0.0
//

.version 9.0
.target sm_100
.address_size 64

	// .globl	_Z10testKernelPii

.visible .entry _Z10testKernelPii(
	.param .u64 .ptr .align 1 _Z10testKernelPii_param_0,
	.param .u32 _Z10testKernelPii_param_1
)
{
	.reg .pred 	%p<2>;
	.reg .b32 	%r<6>;
	.reg .b64 	%rd<5>;

	ld.param.u64 	%rd1, [_Z10testKernelPii_param_0];
	ld.param.u32 	%r2, [_Z10testKernelPii_param_1];
	mov.u32 	%r3, %ctaid.x;
	mov.u32 	%r4, %ntid.x;
	mov.u32 	%r5, %tid.x;
	mad.lo.s32 	%r1, %r3, %r4, %r5;
	setp.ge.s32 	%p1, %r1, %r2;
	@%p1 bra 	$L__BB0_2;
	cvta.to.global.u64 	%rd2, %rd1;
	mul.wide.s32 	%rd3, %r1, 4;
	add.s64 	%rd4, %rd2, %rd3;
	st.global.u32 	[%rd4], %r1;
$L__BB0_2:
	ret;

}


// ===== COMPILED SASS (sm_100) =====

	.target	sm_100

	.elftype	@"ET_EXEC"


//--------------------- .note.nv.tkinfo           --------------------------
	.section	.note.nv.tkinfo,"",@"SHT_NOTE"
	.sectionflags	@"SHF_NOTE_NV_TKINFO"
	.tkinfo
        /*0018*/ 	.word	0x00000002
        /*0030*/ 	.string	""
        /*0030*/ 	.string	"ptxas"
        /*0030*/ 	.string	"Cuda compilation tools, release 13.0, V13.0.88"
        /*0030*/ 	.string	"Build cuda_13.0.r13.0/compiler.36424714_0"
        /*0030*/ 	.string	"-arch sm_100 -m 64 "



//--------------------- .note.nv.cuinfo           --------------------------
	.section	.note.nv.cuinfo,"",@"SHT_NOTE"
	.sectionflags	@"SHF_NOTE_NV_CUINFO"
        /*0018*/ 	.short	0x0002
        /*001a*/ 	.short	0x0064
        /*001c*/ 	.short	0x0082
	.zero		2


//--------------------- .nv.info                  --------------------------
	.section	.nv.info,"",@"SHT_CUDA_INFO"
	.align	4


	//----- nvinfo : EIATTR_REGCOUNT
	.align		4
        /*0000*/ 	.byte	0x04, 0x2f
        /*0002*/ 	.short	(.L_1 - .L_0)
	.align		4
.L_0:
        /*0004*/ 	.word	index@(_Z10testKernelPii)
        /*0008*/ 	.word	0x00000008


	//----- nvinfo : EIATTR_FRAME_SIZE
	.align		4
.L_1:
        /*000c*/ 	.byte	0x04, 0x11
        /*000e*/ 	.short	(.L_3 - .L_2)
	.align		4
.L_2:
        /*0010*/ 	.word	index@(_Z10testKernelPii)
        /*0014*/ 	.word	0x00000000


	//----- nvinfo : EIATTR_MIN_STACK_SIZE
	.align		4
.L_3:
        /*0018*/ 	.byte	0x04, 0x12
        /*001a*/ 	.short	(.L_5 - .L_4)
	.align		4
.L_4:
        /*001c*/ 	.word	index@(_Z10testKernelPii)
        /*0020*/ 	.word	0x00000000
.L_5:


//--------------------- .nv.compat                --------------------------
	.section	.nv.compat,"",@"SHT_CUDA_COMPAT_INFO"
	.align	4
        /*0000*/ 	.byte	0x02, 0x09, 0x00, 0x00, 0x02, 0x02, 0x01, 0x00, 0x02, 0x05, 0x05, 0x00, 0x03, 0x07, 0x01, 0x01
        /*0010*/ 	.byte	0x02, 0x03, 0x00, 0x00, 0x02, 0x06, 0x01, 0x00, 0x04, 0x0b, 0x08, 0x00, 0x09, 0x00, 0x00, 0x00
        /*0020*/ 	.byte	0x00, 0x00, 0x00, 0x00


//--------------------- .nv.info._Z10testKernelPii --------------------------
	.section	.nv.info._Z10testKernelPii,"",@"SHT_CUDA_INFO"
	.sectionflags	@""
	.align	4


	//----- nvinfo : EIATTR_CUDA_API_VERSION
	.align		4
        /*0000*/ 	.byte	0x04, 0x37
        /*0002*/ 	.short	(.L_7 - .L_6)
.L_6:
        /*0004*/ 	.word	0x00000082


	//----- nvinfo : EIATTR_KPARAM_INFO
	.align		4
.L_7:
        /*0008*/ 	.byte	0x04, 0x17
        /*000a*/ 	.short	(.L_9 - .L_8)
.L_8:
        /*000c*/ 	.word	0x00000000
        /*0010*/ 	.short	0x0001
        /*0012*/ 	.short	0x0008
        /*0014*/ 	.byte	0x00, 0xf0, 0x11, 0x00


	//----- nvinfo : EIATTR_KPARAM_INFO
	.align		4
.L_9:
        /*0018*/ 	.byte	0x04, 0x17
        /*001a*/ 	.short	(.L_11 - .L_10)
.L_10:
        /*001c*/ 	.word	0x00000000
        /*0020*/ 	.short	0x0000
        /*0022*/ 	.short	0x0000
        /*0024*/ 	.byte	0x00, 0xf5, 0x21, 0x00


	//----- nvinfo : EIATTR_SPARSE_MMA_MASK
	.align		4
.L_11:
        /*0028*/ 	.byte	0x03, 0x50
        /*002a*/ 	.short	0x0000


	//----- nvinfo : EIATTR_MAXREG_COUNT
	.align		4
        /*002c*/ 	.byte	0x03, 0x1b
        /*002e*/ 	.short	0x00ff


	//----- nvinfo : EIATTR_MERCURY_ISA_VERSION
	.align		4
        /*0030*/ 	.byte	0x03, 0x5f
        /*0032*/ 	.short	0x0101


	//----- nvinfo : EIATTR_VRC_CTA_INIT_COUNT
	.align		4
        /*0034*/ 	.byte	0x02, 0x4a
	.zero		1
	.zero		1


	//----- nvinfo : EIATTR_EXIT_INSTR_OFFSETS
	.align		4
        /*0038*/ 	.byte	0x04, 0x1c
        /*003a*/ 	.short	(.L_13 - .L_12)


	//   ....[0]....
.L_12:
        /*003c*/ 	.word	0x00000070


	//   ....[1]....
        /*0040*/ 	.word	0x000000c0


	//----- nvinfo : EIATTR_CBANK_PARAM_SIZE
	.align		4
.L_13:
        /*0044*/ 	.byte	0x03, 0x19
        /*0046*/ 	.short	0x000c


	//----- nvinfo : EIATTR_PARAM_CBANK
	.align		4
        /*0048*/ 	.byte	0x04, 0x0a
        /*004a*/ 	.short	(.L_15 - .L_14)
	.align		4
.L_14:
        /*004c*/ 	.word	index@(.nv.constant0._Z10testKernelPii)
        /*0050*/ 	.short	0x0380
        /*0052*/ 	.short	0x000c


	//----- nvinfo : EIATTR_SW_WAR
	.align		4
.L_15:
        /*0054*/ 	.byte	0x04, 0x36
        /*0056*/ 	.short	(.L_17 - .L_16)
.L_16:
        /*0058*/ 	.word	0x00000008
.L_17:


//--------------------- .nv.callgraph             --------------------------
	.section	.nv.callgraph,"",@"SHT_CUDA_CALLGRAPH"
	.align	4
	.sectionentsize	8
	.align		4
        /*0000*/ 	.word	0x00000000
	.align		4
        /*0004*/ 	.word	0xffffffff
	.align		4
        /*0008*/ 	.word	0x00000000
	.align		4
        /*000c*/ 	.word	0xfffffffe
	.align		4
        /*0010*/ 	.word	0x00000000
	.align		4
        /*0014*/ 	.word	0xfffffffd
	.align		4
        /*0018*/ 	.word	0x00000000
	.align		4
        /*001c*/ 	.word	0xfffffffc


//--------------------- .text._Z10testKernelPii   --------------------------
	.section	.text._Z10testKernelPii,"ax",@progbits
	.align	128
        .global         _Z10testKernelPii
        .type           _Z10testKernelPii,@function
        .size           _Z10testKernelPii,(.L_x_1 - _Z10testKernelPii)
        .other          _Z10testKernelPii,@"STO_CUDA_ENTRY STV_DEFAULT"
_Z10testKernelPii:
.text._Z10testKernelPii:
[----:B------:R-:W-:Y:S01]  /*0000*/  LDC R1, c[0x0][0x37c] ;  /* 0x0000df00ff017b82 */ /* 0x000fe20000000800 */
[----:B------:R-:W0:Y:S07]  /*0010*/  S2R R0, SR_TID.X ;  /* 0x0000000000007919 */ /* 0x000e2e0000002100 */
[----:B------:R-:W0:Y:S01]  /*0020*/  S2UR UR4, SR_CTAID.X ;  /* 0x00000000000479c3 */ /* 0x000e220000002500 */
[----:B------:R-:W1:Y:S07]  /*0030*/  LDCU UR5, c[0x0][0x388] ;  /* 0x00007100ff0577ac */ /* 0x000e6e0008000800 */
[----:B------:R-:W0:Y:S02]  /*0040*/  LDC R5, c[0x0][0x360] ;  /* 0x0000d800ff057b82 */ /* 0x000e240000000800 */
[----:B0-----:R-:W-:-:S05]  /*0050*/  IMAD R5, R5, UR4, R0 ;  /* 0x0000000405057c24 */ /* 0x001fca000f8e0200 */
[----:B-1----:R-:W-:-:S13]  /*0060*/  ISETP.GE.AND P0, PT, R5, UR5, PT ;  /* 0x0000000505007c0c */ /* 0x002fda000bf06270 */
[----:B------:R-:W-:Y:S05]  /*0070*/  @P0 EXIT ;  /* 0x000000000000094d */ /* 0x000fea0003800000 */
[----:B------:R-:W0:Y:S01]  /*0080*/  LDC.64 R2, c[0x0][0x380] ;  /* 0x0000e000ff027b82 */ /* 0x000e220000000a00 */
[----:B------:R-:W1:Y:S01]  /*0090*/  LDCU.64 UR4, c[0x0][0x358] ;  /* 0x00006b00ff0477ac */ /* 0x000e620008000a00 */
[----:B0-----:R-:W-:-:S05]  /*00a0*/  IMAD.WIDE R2, R5, 0x4, R2 ;  /* 0x0000000405027825 */ /* 0x001fca00078e0202 */
[----:B-1----:R-:W-:Y:S01]  /*00b0*/  STG.E desc[UR4][R2.64], R5 ;  /* 0x0000000502007986 */ /* 0x002fe2000c101904 */
[----:B------:R-:W-:Y:S05]  /*00c0*/  EXIT ;  /* 0x000000000000794d */ /* 0x000fea0003800000 */
.L_x_0:
[----:B------:R-:W-:-:S00]  /*00d0*/  BRA `(.L_x_0) ;  /* 0xfffffffc00fc7947 */ /* 0x000fc0000383ffff */
[----:B------:R-:W-:-:S00]  /*00e0*/  NOP ;  /* 0x0000000000007918 */ /* 0x000fc00000000000 */
        /* <DEDUP_REMOVED lines=9> */
.L_x_1:


//--------------------- .nv.shared.reserved.0     --------------------------
	.section	.nv.shared.reserved.0,"aw",@nobits
	.weak		__nv_reservedSMEM_offset_0_alias
	.size		__nv_reservedSMEM_offset_0_alias, 0, 64
	.other		__nv_reservedSMEM_offset_0_alias,@"STO_CUDA_RESERVED_SHARED STV_DEFAULT"
__nv_reservedSMEM_offset_0_alias:
	.zero		0
	.zero		64


//--------------------- .nv.constant0._Z10testKernelPii --------------------------
	.section	.nv.constant0._Z10testKernelPii,"a",@progbits
	.sectionflags	@""
	.align	4
.nv.constant0._Z10testKernelPii:
	.zero		908


//--------------------- SYMBOLS --------------------------

	.type		.nv.reservedSmem.offset0,@object
	.size		.nv.reservedSmem.offset0,0x4
